//
// Generated by NVIDIA NVVM Compiler
//
// Compiler Build ID: CL-36424714
// Cuda compilation tools, release 13.0, V13.0.88
// Based on NVVM 20.0.0
//

.version 9.0
.target sm_100
.address_size 64

	// .globl	_Z15kernelgpuFbou11IdEvPT_S1_S1_S1_S1_S1_S1_S1_S1_S1_S0_iiiiiiii

.visible .entry _Z15kernelgpuFbou11IdEvPT_S1_S1_S1_S1_S1_S1_S1_S1_S1_S0_iiiiiiii(
	.param .u64 .ptr .align 1 _Z15kernelgpuFbou11IdEvPT_S1_S1_S1_S1_S1_S1_S1_S1_S1_S0_iiiiiiii_param_0,
	.param .u64 .ptr .align 1 _Z15kernelgpuFbou11IdEvPT_S1_S1_S1_S1_S1_S1_S1_S1_S1_S0_iiiiiiii_param_1,
	.param .u64 .ptr .align 1 _Z15kernelgpuFbou11IdEvPT_S1_S1_S1_S1_S1_S1_S1_S1_S1_S0_iiiiiiii_param_2,
	.param .u64 .ptr .align 1 _Z15kernelgpuFbou11IdEvPT_S1_S1_S1_S1_S1_S1_S1_S1_S1_S0_iiiiiiii_param_3,
	.param .u64 .ptr .align 1 _Z15kernelgpuFbou11IdEvPT_S1_S1_S1_S1_S1_S1_S1_S1_S1_S0_iiiiiiii_param_4,
	.param .u64 .ptr .align 1 _Z15kernelgpuFbou11IdEvPT_S1_S1_S1_S1_S1_S1_S1_S1_S1_S0_iiiiiiii_param_5,
	.param .u64 .ptr .align 1 _Z15kernelgpuFbou11IdEvPT_S1_S1_S1_S1_S1_S1_S1_S1_S1_S0_iiiiiiii_param_6,
	.param .u64 .ptr .align 1 _Z15kernelgpuFbou11IdEvPT_S1_S1_S1_S1_S1_S1_S1_S1_S1_S0_iiiiiiii_param_7,
	.param .u64 .ptr .align 1 _Z15kernelgpuFbou11IdEvPT_S1_S1_S1_S1_S1_S1_S1_S1_S1_S0_iiiiiiii_param_8,
	.param .u64 .ptr .align 1 _Z15kernelgpuFbou11IdEvPT_S1_S1_S1_S1_S1_S1_S1_S1_S1_S0_iiiiiiii_param_9,
	.param .f64 _Z15kernelgpuFbou11IdEvPT_S1_S1_S1_S1_S1_S1_S1_S1_S1_S0_iiiiiiii_param_10,
	.param .u32 _Z15kernelgpuFbou11IdEvPT_S1_S1_S1_S1_S1_S1_S1_S1_S1_S0_iiiiiiii_param_11,
	.param .u32 _Z15kernelgpuFbou11IdEvPT_S1_S1_S1_S1_S1_S1_S1_S1_S1_S0_iiiiiiii_param_12,
	.param .u32 _Z15kernelgpuFbou11IdEvPT_S1_S1_S1_S1_S1_S1_S1_S1_S1_S0_iiiiiiii_param_13,
	.param .u32 _Z15kernelgpuFbou11IdEvPT_S1_S1_S1_S1_S1_S1_S1_S1_S1_S0_iiiiiiii_param_14,
	.param .u32 _Z15kernelgpuFbou11IdEvPT_S1_S1_S1_S1_S1_S1_S1_S1_S1_S0_iiiiiiii_param_15,
	.param .u32 _Z15kernelgpuFbou11IdEvPT_S1_S1_S1_S1_S1_S1_S1_S1_S1_S0_iiiiiiii_param_16,
	.param .u32 _Z15kernelgpuFbou11IdEvPT_S1_S1_S1_S1_S1_S1_S1_S1_S1_S0_iiiiiiii_param_17,
	.param .u32 _Z15kernelgpuFbou11IdEvPT_S1_S1_S1_S1_S1_S1_S1_S1_S1_S0_iiiiiiii_param_18
)
{
	.reg .pred 	%p<3>;
	.reg .b32 	%r<12>;
	.reg .b64 	%rd<28>;
	.reg .b64 	%fd<17>;

	ld.param.u64 	%rd4, [_Z15kernelgpuFbou11IdEvPT_S1_S1_S1_S1_S1_S1_S1_S1_S1_S0_iiiiiiii_param_2];
	ld.param.u64 	%rd5, [_Z15kernelgpuFbou11IdEvPT_S1_S1_S1_S1_S1_S1_S1_S1_S1_S0_iiiiiiii_param_4];
	ld.param.u32 	%r6, [_Z15kernelgpuFbou11IdEvPT_S1_S1_S1_S1_S1_S1_S1_S1_S1_S0_iiiiiiii_param_12];
	mov.u32 	%r7, %tid.x;
	mov.u32 	%r8, %ctaid.x;
	mov.u32 	%r1, %ntid.x;
	mad.lo.s32 	%r11, %r8, %r1, %r7;
	setp.ge.s32 	%p1, %r11, %r6;
	@%p1 bra 	$L__BB0_3;
	mov.u32 	%r9, %nctaid.x;
	mul.lo.s32 	%r3, %r1, %r9;
	cvta.to.global.u64 	%rd1, %rd4;
	cvta.to.global.u64 	%rd2, %rd5;
	mul.wide.s32 	%rd13, %r6, 8;
$L__BB0_2:
	ld.param.u64 	%rd27, [_Z15kernelgpuFbou11IdEvPT_S1_S1_S1_S1_S1_S1_S1_S1_S1_S0_iiiiiiii_param_9];
	ld.param.u64 	%rd26, [_Z15kernelgpuFbou11IdEvPT_S1_S1_S1_S1_S1_S1_S1_S1_S1_S0_iiiiiiii_param_7];
	ld.param.u64 	%rd25, [_Z15kernelgpuFbou11IdEvPT_S1_S1_S1_S1_S1_S1_S1_S1_S1_S0_iiiiiiii_param_6];
	ld.param.u64 	%rd24, [_Z15kernelgpuFbou11IdEvPT_S1_S1_S1_S1_S1_S1_S1_S1_S1_S0_iiiiiiii_param_0];
	cvta.to.global.u64 	%rd9, %rd27;
	ld.global.f64 	%fd1, [%rd9];
	cvta.to.global.u64 	%rd10, %rd26;
	ld.global.f64 	%fd2, [%rd10];
	mul.wide.s32 	%rd11, %r11, 8;
	add.s64 	%rd12, %rd1, %rd11;
	ld.global.f64 	%fd3, [%rd12];
	add.s32 	%r10, %r11, %r6;
	add.s64 	%rd14, %rd12, %rd13;
	ld.global.f64 	%fd4, [%rd14];
	add.s64 	%rd15, %rd14, %rd13;
	ld.global.f64 	%fd5, [%rd15];
	mul.wide.s32 	%rd16, %r10, 8;
	add.s64 	%rd17, %rd2, %rd16;
	ld.global.f64 	%fd6, [%rd17];
	add.s64 	%rd18, %rd17, %rd13;
	ld.global.f64 	%fd7, [%rd18];
	cvta.to.global.u64 	%rd19, %rd25;
	add.s64 	%rd20, %rd19, %rd11;
	ld.global.f64 	%fd8, [%rd20];
	add.s64 	%rd21, %rd20, %rd13;
	ld.global.f64 	%fd9, [%rd21];
	mul.f64 	%fd10, %fd3, %fd6;
	fma.rn.f64 	%fd11, %fd1, %fd4, %fd10;
	mul.f64 	%fd12, %fd8, %fd11;
	fma.rn.f64 	%fd13, %fd2, %fd3, %fd12;
	mul.f64 	%fd14, %fd3, %fd7;
	fma.rn.f64 	%fd15, %fd1, %fd5, %fd14;
	fma.rn.f64 	%fd16, %fd9, %fd15, %fd13;
	cvta.to.global.u64 	%rd22, %rd24;
	add.s64 	%rd23, %rd22, %rd11;
	st.global.f64 	[%rd23], %fd16;
	add.s32 	%r11, %r11, %r3;
	setp.lt.s32 	%p2, %r11, %r6;
	@%p2 bra 	$L__BB0_2;
$L__BB0_3:
	ret;

}
	// .globl	_Z15kernelgpuFbou11IfEvPT_S1_S1_S1_S1_S1_S1_S1_S1_S1_S0_iiiiiiii
.visible .entry _Z15kernelgpuFbou11IfEvPT_S1_S1_S1_S1_S1_S1_S1_S1_S1_S0_iiiiiiii(
	.param .u64 .ptr .align 1 _Z15kernelgpuFbou11IfEvPT_S1_S1_S1_S1_S1_S1_S1_S1_S1_S0_iiiiiiii_param_0,
	.param .u64 .ptr .align 1 _Z15kernelgpuFbou11IfEvPT_S1_S1_S1_S1_S1_S1_S1_S1_S1_S0_iiiiiiii_param_1,
	.param .u64 .ptr .align 1 _Z15kernelgpuFbou11IfEvPT_S1_S1_S1_S1_S1_S1_S1_S1_S1_S0_iiiiiiii_param_2,
	.param .u64 .ptr .align 1 _Z15kernelgpuFbou11IfEvPT_S1_S1_S1_S1_S1_S1_S1_S1_S1_S0_iiiiiiii_param_3,
	.param .u64 .ptr .align 1 _Z15kernelgpuFbou11IfEvPT_S1_S1_S1_S1_S1_S1_S1_S1_S1_S0_iiiiiiii_param_4,
	.param .u64 .ptr .align 1 _Z15kernelgpuFbou11IfEvPT_S1_S1_S1_S1_S1_S1_S1_S1_S1_S0_iiiiiiii_param_5,
	.param .u64 .ptr .align 1 _Z15kernelgpuFbou11IfEvPT_S1_S1_S1_S1_S1_S1_S1_S1_S1_S0_iiiiiiii_param_6,
	.param .u64 .ptr .align 1 _Z15kernelgpuFbou11IfEvPT_S1_S1_S1_S1_S1_S1_S1_S1_S1_S0_iiiiiiii_param_7,
	.param .u64 .ptr .align 1 _Z15kernelgpuFbou11IfEvPT_S1_S1_S1_S1_S1_S1_S1_S1_S1_S0_iiiiiiii_param_8,
	.param .u64 .ptr .align 1 _Z15kernelgpuFbou11IfEvPT_S1_S1_S1_S1_S1_S1_S1_S1_S1_S0_iiiiiiii_param_9,
	.param .f32 _Z15kernelgpuFbou11IfEvPT_S1_S1_S1_S1_S1_S1_S1_S1_S1_S0_iiiiiiii_param_10,
	.param .u32 _Z15kernelgpuFbou11IfEvPT_S1_S1_S1_S1_S1_S1_S1_S1_S1_S0_iiiiiiii_param_11,
	.param .u32 _Z15kernelgpuFbou11IfEvPT_S1_S1_S1_S1_S1_S1_S1_S1_S1_S0_iiiiiiii_param_12,
	.param .u32 _Z15kernelgpuFbou11IfEvPT_S1_S1_S1_S1_S1_S1_S1_S1_S1_S0_iiiiiiii_param_13,
	.param .u32 _Z15kernelgpuFbou11IfEvPT_S1_S1_S1_S1_S1_S1_S1_S1_S1_S0_iiiiiiii_param_14,
	.param .u32 _Z15kernelgpuFbou11IfEvPT_S1_S1_S1_S1_S1_S1_S1_S1_S1_S0_iiiiiiii_param_15,
	.param .u32 _Z15kernelgpuFbou11IfEvPT_S1_S1_S1_S1_S1_S1_S1_S1_S1_S0_iiiiiiii_param_16,
	.param .u32 _Z15kernelgpuFbou11IfEvPT_S1_S1_S1_S1_S1_S1_S1_S1_S1_S0_iiiiiiii_param_17,
	.param .u32 _Z15kernelgpuFbou11IfEvPT_S1_S1_S1_S1_S1_S1_S1_S1_S1_S0_iiiiiiii_param_18
)
{
	.reg .pred 	%p<3>;
	.reg .b32 	%r<12>;
	.reg .b32 	%f<17>;
	.reg .b64 	%rd<24>;

	ld.param.u64 	%rd7, [_Z15kernelgpuFbou11IfEvPT_S1_S1_S1_S1_S1_S1_S1_S1_S1_S0_iiiiiiii_param_0];
	ld.param.u64 	%rd8, [_Z15kernelgpuFbou11IfEvPT_S1_S1_S1_S1_S1_S1_S1_S1_S1_S0_iiiiiiii_param_2];
	ld.param.u64 	%rd9, [_Z15kernelgpuFbou11IfEvPT_S1_S1_S1_S1_S1_S1_S1_S1_S1_S0_iiiiiiii_param_4];
	ld.param.u64 	%rd10, [_Z15kernelgpuFbou11IfEvPT_S1_S1_S1_S1_S1_S1_S1_S1_S1_S0_iiiiiiii_param_6];
	ld.param.u64 	%rd11, [_Z15kernelgpuFbou11IfEvPT_S1_S1_S1_S1_S1_S1_S1_S1_S1_S0_iiiiiiii_param_7];
	ld.param.u64 	%rd12, [_Z15kernelgpuFbou11IfEvPT_S1_S1_S1_S1_S1_S1_S1_S1_S1_S0_iiiiiiii_param_9];
	ld.param.u32 	%r6, [_Z15kernelgpuFbou11IfEvPT_S1_S1_S1_S1_S1_S1_S1_S1_S1_S0_iiiiiiii_param_12];
	mov.u32 	%r7, %tid.x;
	mov.u32 	%r8, %ctaid.x;
	mov.u32 	%r1, %ntid.x;
	mad.lo.s32 	%r11, %r8, %r1, %r7;
	setp.ge.s32 	%p1, %r11, %r6;
	@%p1 bra 	$L__BB1_3;
	mov.u32 	%r9, %nctaid.x;
	mul.lo.s32 	%r3, %r1, %r9;
	cvta.to.global.u64 	%rd1, %rd12;
	cvta.to.global.u64 	%rd2, %rd11;
	cvta.to.global.u64 	%rd3, %rd8;
	cvta.to.global.u64 	%rd4, %rd9;
	cvta.to.global.u64 	%rd5, %rd10;
	cvta.to.global.u64 	%rd6, %rd7;
$L__BB1_2:
	ld.global.f32 	%f1, [%rd1];
	ld.global.f32 	%f2, [%rd2];
	mul.wide.s32 	%rd13, %r11, 4;
	add.s64 	%rd14, %rd3, %rd13;
	ld.global.f32 	%f3, [%rd14];
	add.s32 	%r10, %r11, %r6;
	mul.wide.s32 	%rd15, %r6, 4;
	add.s64 	%rd16, %rd14, %rd15;
	ld.global.f32 	%f4, [%rd16];
	add.s64 	%rd17, %rd16, %rd15;
	ld.global.f32 	%f5, [%rd17];
	mul.wide.s32 	%rd18, %r10, 4;
	add.s64 	%rd19, %rd4, %rd18;
	ld.global.f32 	%f6, [%rd19];
	add.s64 	%rd20, %rd19, %rd15;
	ld.global.f32 	%f7, [%rd20];
	add.s64 	%rd21, %rd5, %rd13;
	ld.global.f32 	%f8, [%rd21];
	add.s64 	%rd22, %rd21, %rd15;
	ld.global.f32 	%f9, [%rd22];
	mul.f32 	%f10, %f3, %f6;
	fma.rn.f32 	%f11, %f1, %f4, %f10;
	mul.f32 	%f12, %f8, %f11;
	fma.rn.f32 	%f13, %f2, %f3, %f12;
	mul.f32 	%f14, %f3, %f7;
	fma.rn.f32 	%f15, %f1, %f5, %f14;
	fma.rn.f32 	%f16, %f9, %f15, %f13;
	add.s64 	%rd23, %rd6, %rd13;
	st.global.f32 	[%rd23], %f16;
	add.s32 	%r11, %r11, %r3;
	setp.lt.s32 	%p2, %r11, %r6;
	@%p2 bra 	$L__BB1_2;
$L__BB1_3:
	ret;

}


// ===== COMPILED SASS (sm_100) =====

	.target	sm_100

	.elftype	@"ET_EXEC"


//--------------------- .note.nv.tkinfo           --------------------------
	.section	.note.nv.tkinfo,"",@"SHT_NOTE"
	.sectionflags	@"SHF_NOTE_NV_TKINFO"
	.tkinfo
        /*0018*/ 	.word	0x00000002
        /*0030*/ 	.string	""
        /*0030*/ 	.string	"ptxas"
        /*0030*/ 	.string	"Cuda compilation tools, release 13.0, V13.0.88"
        /*0030*/ 	.string	"Build cuda_13.0.r13.0/compiler.36424714_0"
        /*0030*/ 	.string	"-arch sm_100 -m 64 "



//--------------------- .note.nv.cuinfo           --------------------------
	.section	.note.nv.cuinfo,"",@"SHT_NOTE"
	.sectionflags	@"SHF_NOTE_NV_CUINFO"
        /*0018*/ 	.short	0x0002
        /*001a*/ 	.short	0x0064
        /*001c*/ 	.short	0x0082
	.zero		2


//--------------------- .nv.info                  --------------------------
	.section	.nv.info,"",@"SHT_CUDA_INFO"
	.align	4


	//----- nvinfo : EIATTR_REGCOUNT
	.align		4
        /*0000*/ 	.byte	0x04, 0x2f
        /*0002*/ 	.short	(.L_1 - .L_0)
	.align		4
.L_0:
        /*0004*/ 	.word	index@(_Z15kernelgpuFbou11IdEvPT_S1_S1_S1_S1_S1_S1_S1_S1_S1_S0_iiiiiiii)
        /*0008*/ 	.word	0x00000020


	//----- nvinfo : EIATTR_FRAME_SIZE
	.align		4
.L_1:
        /*000c*/ 	.byte	0x04, 0x11
        /*000e*/ 	.short	(.L_3 - .L_2)
	.align		4
.L_2:
        /*0010*/ 	.word	index@(_Z15kernelgpuFbou11IdEvPT_S1_S1_S1_S1_S1_S1_S1_S1_S1_S0_iiiiiiii)
        /*0014*/ 	.word	0x00000000


	//----- nvinfo : EIATTR_REGCOUNT
	.align		4
.L_3:
        /*0018*/ 	.byte	0x04, 0x2f
        /*001a*/ 	.short	(.L_5 - .L_4)
	.align		4
.L_4:
        /*001c*/ 	.word	index@(_Z15kernelgpuFbou11IfEvPT_S1_S1_S1_S1_S1_S1_S1_S1_S1_S0_iiiiiiii)
        /*0020*/ 	.word	0x0000001e


	//----- nvinfo : EIATTR_FRAME_SIZE
	.align		4
.L_5:
        /*0024*/ 	.byte	0x04, 0x11
        /*0026*/ 	.short	(.L_7 - .L_6)
	.align		4
.L_6:
        /*0028*/ 	.word	index@(_Z15kernelgpuFbou11IfEvPT_S1_S1_S1_S1_S1_S1_S1_S1_S1_S0_iiiiiiii)
        /*002c*/ 	.word	0x00000000


	//----- nvinfo : EIATTR_MIN_STACK_SIZE
	.align		4
.L_7:
        /*0030*/ 	.byte	0x04, 0x12
        /*0032*/ 	.short	(.L_9 - .L_8)
	.align		4
.L_8:
        /*0034*/ 	.word	index@(_Z15kernelgpuFbou11IfEvPT_S1_S1_S1_S1_S1_S1_S1_S1_S1_S0_iiiiiiii)
        /*0038*/ 	.word	0x00000000


	//----- nvinfo : EIATTR_MIN_STACK_SIZE
	.align		4
.L_9:
        /*003c*/ 	.byte	0x04, 0x12
        /*003e*/ 	.short	(.L_11 - .L_10)
	.align		4
.L_10:
        /*0040*/ 	.word	index@(_Z15kernelgpuFbou11IdEvPT_S1_S1_S1_S1_S1_S1_S1_S1_S1_S0_iiiiiiii)
        /*0044*/ 	.word	0x00000000
.L_11:


//--------------------- .nv.compat                --------------------------
	.section	.nv.compat,"",@"SHT_CUDA_COMPAT_INFO"
	.align	4
        /*0000*/ 	.byte	0x02, 0x09, 0x00, 0x00, 0x02, 0x02, 0x01, 0x00, 0x02, 0x05, 0x05, 0x00, 0x03, 0x07, 0x01, 0x01
        /*0010*/ 	.byte	0x02, 0x03, 0x00, 0x00, 0x02, 0x06, 0x01, 0x00, 0x04, 0x0b, 0x08, 0x00, 0x01, 0x00, 0x00, 0x00
        /*0020*/ 	.byte	0x00, 0x00, 0x00, 0x00


//--------------------- .nv.info._Z15kernelgpuFbou11IfEvPT_S1_S1_S1_S1_S1_S1_S1_S1_S1_S0_iiiiiiii --------------------------
	.section	.nv.info._Z15kernelgpuFbou11IfEvPT_S1_S1_S1_S1_S1_S1_S1_S1_S1_S0_iiiiiiii,"",@"SHT_CUDA_INFO"
	.sectionflags	@""
	.align	4


	//----- nvinfo : EIATTR_CUDA_API_VERSION
	.align		4
        /*0000*/ 	.byte	0x04, 0x37
        /*0002*/ 	.short	(.L_13 - .L_12)
.L_12:
        /*0004*/ 	.word	0x00000082


	//----- nvinfo : EIATTR_KPARAM_INFO
	.align		4
.L_13:
        /*0008*/ 	.byte	0x04, 0x17
        /*000a*/ 	.short	(.L_15 - .L_14)
.L_14:
        /*000c*/ 	.word	0x00000000
        /*0010*/ 	.short	0x0012
        /*0012*/ 	.short	0x0070
        /*0014*/ 	.byte	0x00, 0xf0, 0x11, 0x00


	//----- nvinfo : EIATTR_KPARAM_INFO
	.align		4
.L_15:
        /*0018*/ 	.byte	0x04, 0x17
        /*001a*/ 	.short	(.L_17 - .L_16)
.L_16:
        /*001c*/ 	.word	0x00000000
        /*0020*/ 	.short	0x0011
        /*0022*/ 	.short	0x006c
        /*0024*/ 	.byte	0x00, 0xf0, 0x11, 0x00


	//----- nvinfo : EIATTR_KPARAM_INFO
	.align		4
.L_17:
        /*0028*/ 	.byte	0x04, 0x17
        /*002a*/ 	.short	(.L_19 - .L_18)
.L_18:
        /*002c*/ 	.word	0x00000000
        /*0030*/ 	.short	0x0010
        /*0032*/ 	.short	0x0068
        /*0034*/ 	.byte	0x00, 0xf0, 0x11, 0x00


	//----- nvinfo : EIATTR_KPARAM_INFO
	.align		4
.L_19:
        /*0038*/ 	.byte	0x04, 0x17
        /*003a*/ 	.short	(.L_21 - .L_20)
.L_20:
        /*003c*/ 	.word	0x00000000
        /*0040*/ 	.short	0x000f
        /*0042*/ 	.short	0x0064
        /*0044*/ 	.byte	0x00, 0xf0, 0x11, 0x00


	//----- nvinfo : EIATTR_KPARAM_INFO
	.align		4
.L_21:
        /*0048*/ 	.byte	0x04, 0x17
        /*004a*/ 	.short	(.L_23 - .L_22)
.L_22:
        /*004c*/ 	.word	0x00000000
        /*0050*/ 	.short	0x000e
        /*0052*/ 	.short	0x0060
        /*0054*/ 	.byte	0x00, 0xf0, 0x11, 0x00


	//----- nvinfo : EIATTR_KPARAM_INFO
	.align		4
.L_23:
        /*0058*/ 	.byte	0x04, 0x17
        /*005a*/ 	.short	(.L_25 - .L_24)
.L_24:
        /*005c*/ 	.word	0x00000000
        /*0060*/ 	.short	0x000d
        /*0062*/ 	.short	0x005c
        /*0064*/ 	.byte	0x00, 0xf0, 0x11, 0x00


	//----- nvinfo : EIATTR_KPARAM_INFO
	.align		4
.L_25:
        /*0068*/ 	.byte	0x04, 0x17
        /*006a*/ 	.short	(.L_27 - .L_26)
.L_26:
        /*006c*/ 	.word	0x00000000
        /*0070*/ 	.short	0x000c
        /*0072*/ 	.short	0x0058
        /*0074*/ 	.byte	0x00, 0xf0, 0x11, 0x00


	//----- nvinfo : EIATTR_KPARAM_INFO
	.align		4
.L_27:
        /*0078*/ 	.byte	0x04, 0x17
        /*007a*/ 	.short	(.L_29 - .L_28)
.L_28:
        /*007c*/ 	.word	0x00000000
        /*0080*/ 	.short	0x000b
        /*0082*/ 	.short	0x0054
        /*0084*/ 	.byte	0x00, 0xf0, 0x11, 0x00


	//----- nvinfo : EIATTR_KPARAM_INFO
	.align		4
.L_29:
        /*0088*/ 	.byte	0x04, 0x17
        /*008a*/ 	.short	(.L_31 - .L_30)
.L_30:
        /*008c*/ 	.word	0x00000000
        /*0090*/ 	.short	0x000a
        /*0092*/ 	.short	0x0050
        /*0094*/ 	.byte	0x00, 0xf0, 0x11, 0x00


	//----- nvinfo : EIATTR_KPARAM_INFO
	.align		4
.L_31:
        /*0098*/ 	.byte	0x04, 0x17
        /*009a*/ 	.short	(.L_33 - .L_32)
.L_32:
        /*009c*/ 	.word	0x00000000
        /*00a0*/ 	.short	0x0009
        /*00a2*/ 	.short	0x0048
        /*00a4*/ 	.byte	0x00, 0xf5, 0x21, 0x00


	//----- nvinfo : EIATTR_KPARAM_INFO
	.align		4
.L_33:
        /*00a8*/ 	.byte	0x04, 0x17
        /*00aa*/ 	.short	(.L_35 - .L_34)
.L_34:
        /*00ac*/ 	.word	0x00000000
        /*00b0*/ 	.short	0x0008
        /*00b2*/ 	.short	0x0040
        /*00b4*/ 	.byte	0x00, 0xf5, 0x21, 0x00


	//----- nvinfo : EIATTR_KPARAM_INFO
	.align		4
.L_35:
        /*00b8*/ 	.byte	0x04, 0x17
        /*00ba*/ 	.short	(.L_37 - .L_36)
.L_36:
        /*00bc*/ 	.word	0x00000000
        /*00c0*/ 	.short	0x0007
        /*00c2*/ 	.short	0x0038
        /*00c4*/ 	.byte	0x00, 0xf5, 0x21, 0x00


	//----- nvinfo : EIATTR_KPARAM_INFO
	.align		4
.L_37:
        /*00c8*/ 	.byte	0x04, 0x17
        /*00ca*/ 	.short	(.L_39 - .L_38)
.L_38:
        /*00cc*/ 	.word	0x00000000
        /*00d0*/ 	.short	0x0006
        /*00d2*/ 	.short	0x0030
        /*00d4*/ 	.byte	0x00, 0xf5, 0x21, 0x00


	//----- nvinfo : EIATTR_KPARAM_INFO
	.align		4
.L_39:
        /*00d8*/ 	.byte	0x04, 0x17
        /*00da*/ 	.short	(.L_41 - .L_40)
.L_40:
        /*00dc*/ 	.word	0x00000000
        /*00e0*/ 	.short	0x0005
        /*00e2*/ 	.short	0x0028
        /*00e4*/ 	.byte	0x00, 0xf5, 0x21, 0x00


	//----- nvinfo : EIATTR_KPARAM_INFO
	.align		4
.L_41:
        /*00e8*/ 	.byte	0x04, 0x17
        /*00ea*/ 	.short	(.L_43 - .L_42)
.L_42:
        /*00ec*/ 	.word	0x00000000
        /*00f0*/ 	.short	0x0004
        /*00f2*/ 	.short	0x0020
        /*00f4*/ 	.byte	0x00, 0xf5, 0x21, 0x00


	//----- nvinfo : EIATTR_KPARAM_INFO
	.align		4
.L_43:
        /*00f8*/ 	.byte	0x04, 0x17
        /*00fa*/ 	.short	(.L_45 - .L_44)
.L_44:
        /*00fc*/ 	.word	0x00000000
        /*0100*/ 	.short	0x0003
        /*0102*/ 	.short	0x0018
        /*0104*/ 	.byte	0x00, 0xf5, 0x21, 0x00


	//----- nvinfo : EIATTR_KPARAM_INFO
	.align		4
.L_45:
        /*0108*/ 	.byte	0x04, 0x17
        /*010a*/ 	.short	(.L_47 - .L_46)
.L_46:
        /*010c*/ 	.word	0x00000000
        /*0110*/ 	.short	0x0002
        /*0112*/ 	.short	0x0010
        /*0114*/ 	.byte	0x00, 0xf5, 0x21, 0x00


	//----- nvinfo : EIATTR_KPARAM_INFO
	.align		4
.L_47:
        /*0118*/ 	.byte	0x04, 0x17
        /*011a*/ 	.short	(.L_49 - .L_48)
.L_48:
        /*011c*/ 	.word	0x00000000
        /*0120*/ 	.short	0x0001
        /*0122*/ 	.short	0x0008
        /*0124*/ 	.byte	0x00, 0xf5, 0x21, 0x00


	//----- nvinfo : EIATTR_KPARAM_INFO
	.align		4
.L_49:
        /*0128*/ 	.byte	0x04, 0x17
        /*012a*/ 	.short	(.L_51 - .L_50)
.L_50:
        /*012c*/ 	.word	0x00000000
        /*0130*/ 	.short	0x0000
        /*0132*/ 	.short	0x0000
        /*0134*/ 	.byte	0x00, 0xf5, 0x21, 0x00


	//----- nvinfo : EIATTR_SPARSE_MMA_MASK
	.align		4
.L_51:
        /*0138*/ 	.byte	0x03, 0x50
        /*013a*/ 	.short	0x0000


	//----- nvinfo : EIATTR_MAXREG_COUNT
	.align		4
        /*013c*/ 	.byte	0x03, 0x1b
        /*013e*/ 	.short	0x00ff


	//----- nvinfo : EIATTR_MERCURY_ISA_VERSION
	.align		4
        /*0140*/ 	.byte	0x03, 0x5f
        /*0142*/ 	.short	0x0101


	//----- nvinfo : EIATTR_VRC_CTA_INIT_COUNT
	.align		4
        /*0144*/ 	.byte	0x02, 0x4a
	.zero		1
	.zero		1


	//----- nvinfo : EIATTR_EXIT_INSTR_OFFSETS
	.align		4
        /*0148*/ 	.byte	0x04, 0x1c
        /*014a*/ 	.short	(.L_53 - .L_52)


	//   ....[0]....
.L_52:
        /*014c*/ 	.word	0x00000070


	//   ....[1]....
        /*0150*/ 	.word	0x000002e0


	//----- nvinfo : EIATTR_CRS_STACK_SIZE
	.align		4
.L_53:
        /*0154*/ 	.byte	0x04, 0x1e
        /*0156*/ 	.short	(.L_55 - .L_54)
.L_54:
        /*0158*/ 	.word	0x00000000


	//----- nvinfo : EIATTR_CBANK_PARAM_SIZE
	.align		4
.L_55:
        /*015c*/ 	.byte	0x03, 0x19
        /*015e*/ 	.short	0x0074


	//----- nvinfo : EIATTR_PARAM_CBANK
	.align		4
        /*0160*/ 	.byte	0x04, 0x0a
        /*0162*/ 	.short	(.L_57 - .L_56)
	.align		4
.L_56:
        /*0164*/ 	.word	index@(.nv.constant0._Z15kernelgpuFbou11IfEvPT_S1_S1_S1_S1_S1_S1_S1_S1_S1_S0_iiiiiiii)
        /*0168*/ 	.short	0x0380
        /*016a*/ 	.short	0x0074


	//----- nvinfo : EIATTR_SW_WAR
	.align		4
.L_57:
        /*016c*/ 	.byte	0x04, 0x36
        /*016e*/ 	.short	(.L_59 - .L_58)
.L_58:
        /*0170*/ 	.word	0x00000008
.L_59:


//--------------------- .nv.info._Z15kernelgpuFbou11IdEvPT_S1_S1_S1_S1_S1_S1_S1_S1_S1_S0_iiiiiiii --------------------------
	.section	.nv.info._Z15kernelgpuFbou11IdEvPT_S1_S1_S1_S1_S1_S1_S1_S1_S1_S0_iiiiiiii,"",@"SHT_CUDA_INFO"
	.sectionflags	@""
	.align	4


	//----- nvinfo : EIATTR_CUDA_API_VERSION
	.align		4
        /*0000*/ 	.byte	0x04, 0x37
        /*0002*/ 	.short	(.L_61 - .L_60)
.L_60:
        /*0004*/ 	.word	0x00000082


	//----- nvinfo : EIATTR_KPARAM_INFO
	.align		4
.L_61:
        /*0008*/ 	.byte	0x04, 0x17
        /*000a*/ 	.short	(.L_63 - .L_62)
.L_62:
        /*000c*/ 	.word	0x00000000
        /*0010*/ 	.short	0x0012
        /*0012*/ 	.short	0x0074
        /*0014*/ 	.byte	0x00, 0xf0, 0x11, 0x00


	//----- nvinfo : EIATTR_KPARAM_INFO
	.align		4
.L_63:
        /*0018*/ 	.byte	0x04, 0x17
        /*001a*/ 	.short	(.L_65 - .L_64)
.L_64:
        /*001c*/ 	.word	0x00000000
        /*0020*/ 	.short	0x0011
        /*0022*/ 	.short	0x0070
        /*0024*/ 	.byte	0x00, 0xf0, 0x11, 0x00


	//----- nvinfo : EIATTR_KPARAM_INFO
	.align		4
.L_65:
        /*0028*/ 	.byte	0x04, 0x17
        /*002a*/ 	.short	(.L_67 - .L_66)
.L_66:
        /*002c*/ 	.word	0x00000000
        /*0030*/ 	.short	0x0010
        /*0032*/ 	.short	0x006c
        /*0034*/ 	.byte	0x00, 0xf0, 0x11, 0x00


	//----- nvinfo : EIATTR_KPARAM_INFO
	.align		4
.L_67:
        /*0038*/ 	.byte	0x04, 0x17
        /*003a*/ 	.short	(.L_69 - .L_68)
.L_68:
        /*003c*/ 	.word	0x00000000
        /*0040*/ 	.short	0x000f
        /*0042*/ 	.short	0x0068
        /*0044*/ 	.byte	0x00, 0xf0, 0x11, 0x00


	//----- nvinfo : EIATTR_KPARAM_INFO
	.align		4
.L_69:
        /*0048*/ 	.byte	0x04, 0x17
        /*004a*/ 	.short	(.L_71 - .L_70)
.L_70:
        /*004c*/ 	.word	0x00000000
        /*0050*/ 	.short	0x000e
        /*0052*/ 	.short	0x0064
        /*0054*/ 	.byte	0x00, 0xf0, 0x11, 0x00


	//----- nvinfo : EIATTR_KPARAM_INFO
	.align		4
.L_71:
        /*0058*/ 	.byte	0x04, 0x17
        /*005a*/ 	.short	(.L_73 - .L_72)
.L_72:
        /*005c*/ 	.word	0x00000000
        /*0060*/ 	.short	0x000d
        /*0062*/ 	.short	0x0060
        /*0064*/ 	.byte	0x00, 0xf0, 0x11, 0x00


	//----- nvinfo : EIATTR_KPARAM_INFO
	.align		4
.L_73:
        /*0068*/ 	.byte	0x04, 0x17
        /*006a*/ 	.short	(.L_75 - .L_74)
.L_74:
        /*006c*/ 	.word	0x00000000
        /*0070*/ 	.short	0x000c
        /*0072*/ 	.short	0x005c
        /*0074*/ 	.byte	0x00, 0xf0, 0x11, 0x00


	//----- nvinfo : EIATTR_KPARAM_INFO
	.align		4
.L_75:
        /*0078*/ 	.byte	0x04, 0x17
        /*007a*/ 	.short	(.L_77 - .L_76)
.L_76:
        /*007c*/ 	.word	0x00000000
        /*0080*/ 	.short	0x000b
        /*0082*/ 	.short	0x0058
        /*0084*/ 	.byte	0x00, 0xf0, 0x11, 0x00


	//----- nvinfo : EIATTR_KPARAM_INFO
	.align		4
.L_77:
        /*0088*/ 	.byte	0x04, 0x17
        /*008a*/ 	.short	(.L_79 - .L_78)
.L_78:
        /*008c*/ 	.word	0x00000000
        /*0090*/ 	.short	0x000a
        /*0092*/ 	.short	0x0050
        /*0094*/ 	.byte	0x00, 0xf0, 0x21, 0x00


	//----- nvinfo : EIATTR_KPARAM_INFO
	.align		4
.L_79:
        /*0098*/ 	.byte	0x04, 0x17
        /*009a*/ 	.short	(.L_81 - .L_80)
.L_80:
        /*009c*/ 	.word	0x00000000
        /*00a0*/ 	.short	0x0009
        /*00a2*/ 	.short	0x0048
        /*00a4*/ 	.byte	0x00, 0xf5, 0x21, 0x00


	//----- nvinfo : EIATTR_KPARAM_INFO
	.align		4
.L_81:
        /*00a8*/ 	.byte	0x04, 0x17
        /*00aa*/ 	.short	(.L_83 - .L_82)
.L_82:
        /*00ac*/ 	.word	0x00000000
        /*00b0*/ 	.short	0x0008
        /*00b2*/ 	.short	0x0040
        /*00b4*/ 	.byte	0x00, 0xf5, 0x21, 0x00


	//----- nvinfo : EIATTR_KPARAM_INFO
	.align		4
.L_83:
        /*00b8*/ 	.byte	0x04, 0x17
        /*00ba*/ 	.short	(.L_85 - .L_84)
.L_84:
        /*00bc*/ 	.word	0x00000000
        /*00c0*/ 	.short	0x0007
        /*00c2*/ 	.short	0x0038
        /*00c4*/ 	.byte	0x00, 0xf5, 0x21, 0x00


	//----- nvinfo : EIATTR_KPARAM_INFO
	.align		4
.L_85:
        /*00c8*/ 	.byte	0x04, 0x17
        /*00ca*/ 	.short	(.L_87 - .L_86)
.L_86:
        /*00cc*/ 	.word	0x00000000
        /*00d0*/ 	.short	0x0006
        /*00d2*/ 	.short	0x0030
        /*00d4*/ 	.byte	0x00, 0xf5, 0x21, 0x00


	//----- nvinfo : EIATTR_KPARAM_INFO
	.align		4
.L_87:
        /*00d8*/ 	.byte	0x04, 0x17
        /*00da*/ 	.short	(.L_89 - .L_88)
.L_88:
        /*00dc*/ 	.word	0x00000000
        /*00e0*/ 	.short	0x0005
        /*00e2*/ 	.short	0x0028
        /*00e4*/ 	.byte	0x00, 0xf5, 0x21, 0x00


	//----- nvinfo : EIATTR_KPARAM_INFO
	.align		4
.L_89:
        /*00e8*/ 	.byte	0x04, 0x17
        /*00ea*/ 	.short	(.L_91 - .L_90)
.L_90:
        /*00ec*/ 	.word	0x00000000
        /*00f0*/ 	.short	0x0004
        /*00f2*/ 	.short	0x0020
        /*00f4*/ 	.byte	0x00, 0xf5, 0x21, 0x00


	//----- nvinfo : EIATTR_KPARAM_INFO
	.align		4
.L_91:
        /*00f8*/ 	.byte	0x04, 0x17
        /*00fa*/ 	.short	(.L_93 - .L_92)
.L_92:
        /*00fc*/ 	.word	0x00000000
        /*0100*/ 	.short	0x0003
        /*0102*/ 	.short	0x0018
        /*0104*/ 	.byte	0x00, 0xf5, 0x21, 0x00


	//----- nvinfo : EIATTR_KPARAM_INFO
	.align		4
.L_93:
        /*0108*/ 	.byte	0x04, 0x17
        /*010a*/ 	.short	(.L_95 - .L_94)
.L_94:
        /*010c*/ 	.word	0x00000000
        /*0110*/ 	.short	0x0002
        /*0112*/ 	.short	0x0010
        /*0114*/ 	.byte	0x00, 0xf5, 0x21, 0x00


	//----- nvinfo : EIATTR_KPARAM_INFO
	.align		4
.L_95:
        /*0118*/ 	.byte	0x04, 0x17
        /*011a*/ 	.short	(.L_97 - .L_96)
.L_96:
        /*011c*/ 	.word	0x00000000
        /*0120*/ 	.short	0x0001
        /*0122*/ 	.short	0x0008
        /*0124*/ 	.byte	0x00, 0xf5, 0x21, 0x00


	//----- nvinfo : EIATTR_KPARAM_INFO
	.align		4
.L_97:
        /*0128*/ 	.byte	0x04, 0x17
        /*012a*/ 	.short	(.L_99 - .L_98)
.L_98:
        /*012c*/ 	.word	0x00000000
        /*0130*/ 	.short	0x0000
        /*0132*/ 	.short	0x0000
        /*0134*/ 	.byte	0x00, 0xf5, 0x21, 0x00


	//----- nvinfo : EIATTR_SPARSE_MMA_MASK
	.align		4
.L_99:
        /*0138*/ 	.byte	0x03, 0x50
        /*013a*/ 	.short	0x0000


	//----- nvinfo : EIATTR_MAXREG_COUNT
	.align		4
        /*013c*/ 	.byte	0x03, 0x1b
        /*013e*/ 	.short	0x00ff


	//----- nvinfo : EIATTR_MERCURY_ISA_VERSION
	.align		4
        /*0140*/ 	.byte	0x03, 0x5f
        /*0142*/ 	.short	0x0101


	//----- nvinfo : EIATTR_VRC_CTA_INIT_COUNT
	.align		4
        /*0144*/ 	.byte	0x02, 0x4a
	.zero		1
	.zero		1


	//----- nvinfo : EIATTR_EXIT_INSTR_OFFSETS
	.align		4
        /*0148*/ 	.byte	0x04, 0x1c
        /*014a*/ 	.short	(.L_101 - .L_100)


	//   ....[0]....
.L_100:
        /*014c*/ 	.word	0x00000070


	//   ....[1]....
        /*0150*/ 	.word	0x000002e0


	//----- nvinfo : EIATTR_CRS_STACK_SIZE
	.align		4
.L_101:
        /*0154*/ 	.byte	0x04, 0x1e
        /*0156*/ 	.short	(.L_103 - .L_102)
.L_102:
        /*0158*/ 	.word	0x00000000


	//----- nvinfo : EIATTR_CBANK_PARAM_SIZE
	.align		4
.L_103:
        /*015c*/ 	.byte	0x03, 0x19
        /*015e*/ 	.short	0x0078


	//----- nvinfo : EIATTR_PARAM_CBANK
	.align		4
        /*0160*/ 	.byte	0x04, 0x0a
        /*0162*/ 	.short	(.L_105 - .L_104)
	.align		4
.L_104:
        /*0164*/ 	.word	index@(.nv.constant0._Z15kernelgpuFbou11IdEvPT_S1_S1_S1_S1_S1_S1_S1_S1_S1_S0_iiiiiiii)
        /*0168*/ 	.short	0x0380
        /*016a*/ 	.short	0x0078


	//----- nvinfo : EIATTR_SW_WAR
	.align		4
.L_105:
        /*016c*/ 	.byte	0x04, 0x36
        /*016e*/ 	.short	(.L_107 - .L_106)
.L_106:
        /*0170*/ 	.word	0x00000008
.L_107:


//--------------------- .nv.callgraph             --------------------------
	.section	.nv.callgraph,"",@"SHT_CUDA_CALLGRAPH"
	.align	4
	.sectionentsize	8
	.align		4
        /*0000*/ 	.word	0x00000000
	.align		4
        /*0004*/ 	.word	0xffffffff
	.align		4
        /*0008*/ 	.word	0x00000000
	.align		4
        /*000c*/ 	.word	0xfffffffe
	.align		4
        /*0010*/ 	.word	0x00000000
	.align		4
        /*0014*/ 	.word	0xfffffffd
	.align		4
        /*0018*/ 	.word	0x00000000
	.align		4
        /*001c*/ 	.word	0xfffffffc


//--------------------- .text._Z15kernelgpuFbou11IfEvPT_S1_S1_S1_S1_S1_S1_S1_S1_S1_S0_iiiiiiii --------------------------
	.section	.text._Z15kernelgpuFbou11IfEvPT_S1_S1_S1_S1_S1_S1_S1_S1_S1_S0_iiiiiiii,"ax",@progbits
	.align	128
        .global         _Z15kernelgpuFbou11IfEvPT_S1_S1_S1_S1_S1_S1_S1_S1_S1_S0_iiiiiiii
        .type           _Z15kernelgpuFbou11IfEvPT_S1_S1_S1_S1_S1_S1_S1_S1_S1_S0_iiiiiiii,@function
        .size           _Z15kernelgpuFbou11IfEvPT_S1_S1_S1_S1_S1_S1_S1_S1_S1_S0_iiiiiiii,(.L_x_4 - _Z15kernelgpuFbou11IfEvPT_S1_S1_S1_S1_S1_S1_S1_S1_S1_S0_iiiiiiii)
        .other          _Z15kernelgpuFbou11IfEvPT_S1_S1_S1_S1_S1_S1_S1_S1_S1_S0_iiiiiiii,@"STO_CUDA_ENTRY STV_DEFAULT"
_Z15kernelgpuFbou11IfEvPT_S1_S1_S1_S1_S1_S1_S1_S1_S1_S0_iiiiiiii:
.text._Z15kernelgpuFbou11IfEvPT_S1_S1_S1_S1_S1_S1_S1_S1_S1_S0_iiiiiiii:
[----:B------:R-:W-:Y:S01]  /*0000*/  LDC R1, c[0x0][0x37c] ;  /* 0x0000df00ff017b82 */ /* 0x000fe20000000800 */
[----:B------:R-:W0:Y:S07]  /*0010*/  S2R R7, SR_TID.X ;  /* 0x0000000000077919 */ /* 0x000e2e0000002100 */
[----:B------:R-:W0:Y:S08]  /*0020*/  S2UR UR4, SR_CTAID.X ;  /* 0x00000000000479c3 */ /* 0x000e300000002500 */
[----:B------:R-:W0:Y:S08]  /*0030*/  LDC R6, c[0x0][0x360] ;  /* 0x0000d800ff067b82 */ /* 0x000e300000000800 */
[----:B------:R-:W1:Y:S01]  /*0040*/  LDC R0, c[0x0][0x3d8] ;  /* 0x0000f600ff007b82 */ /* 0x000e620000000800 */
[----:B0-----:R-:W-:-:S05]  /*0050*/  IMAD R7, R6, UR4, R7 ;  /* 0x0000000406077c24 */ /* 0x001fca000f8e0207 */
[----:B-1----:R-:W-:-:S13]  /*0060*/  ISETP.GE.AND P0, PT, R7, R0, PT ;  /* 0x000000000700720c */ /* 0x002fda0003f06270 */
[----:B------:R-:W-:Y:S05]  /*0070*/  @P0 EXIT ;  /* 0x000000000000094d */ /* 0x000fea0003800000 */
[----:B------:R-:W0:Y:S01]  /*0080*/  LDC.64 R2, c[0x0][0x3c8] ;  /* 0x0000f200ff027b82 */ /* 0x000e220000000a00 */
[----:B------:R-:W1:Y:S01]  /*0090*/  LDCU UR4, c[0x0][0x370] ;  /* 0x00006e00ff0477ac */ /* 0x000e620008000800 */
[----:B------:R-:W2:Y:S06]  /*00a0*/  LDCU.64 UR6, c[0x0][0x358] ;  /* 0x00006b00ff0677ac */ /* 0x000eac0008000a00 */
[----:B------:R-:W3:Y:S01]  /*00b0*/  LDC.64 R4, c[0x0][0x3b8] ;  /* 0x0000ee00ff047b82 */ /* 0x000ee20000000a00 */
[----:B-1----:R-:W-:-:S07]  /*00c0*/  IMAD R6, R6, UR4, RZ ;  /* 0x0000000406067c24 */ /* 0x002fce000f8e02ff */
.L_x_0:
[----:B-1----:R-:W1:Y:S01]  /*00d0*/  LDC.64 R14, c[0x0][0x390] ;  /* 0x0000e400ff0e7b82 */ /* 0x002e620000000a00 */
[C---:B------:R-:W-:Y:S01]  /*00e0*/  IADD3 R11, PT, PT, R7.reuse, R0, RZ ;  /* 0x00000000070b7210 */ /* 0x040fe20007ffe0ff */
[----:B0-2---:R-:W2:Y:S04]  /*00f0*/  LDG.E R12, desc[UR6][R2.64] ;  /* 0x00000006020c7981 */ /* 0x005ea8000c1e1900 */
[----:B---3--:R-:W3:Y:S02]  /*0100*/  LDG.E R13, desc[UR6][R4.64] ;  /* 0x00000006040d7981 */ /* 0x008ee4000c1e1900 */
[----:B------:R-:W0:Y:S08]  /*0110*/  LDC.64 R20, c[0x0][0x3a0] ;  /* 0x0000e800ff147b82 */ /* 0x000e300000000a00 */
[----:B------:R-:W4:Y:S01]  /*0120*/  LDC.64 R8, c[0x0][0x3b0] ;  /* 0x0000ec00ff087b82 */ /* 0x000f220000000a00 */
[----:B-1----:R-:W-:-:S05]  /*0130*/  IMAD.WIDE R14, R7, 0x4, R14 ;  /* 0x00000004070e7825 */ /* 0x002fca00078e020e */
[----:B------:R1:W5:Y:S01]  /*0140*/  LDG.E R10, desc[UR6][R14.64] ;  /* 0x000000060e0a7981 */ /* 0x000362000c1e1900 */
[----:B0-----:R-:W-:-:S04]  /*0150*/  IMAD.WIDE R20, R11, 0x4, R20 ;  /* 0x000000040b147825 */ /* 0x001fc800078e0214 */
[C---:B------:R-:W-:Y:S01]  /*0160*/  IMAD.WIDE R16, R0.reuse, 0x4, R14 ;  /* 0x0000000400107825 */ /* 0x040fe200078e020e */
[----:B------:R-:W5:Y:S01]  /*0170*/  LDG.E R11, desc[UR6][R20.64] ;  /* 0x00000006140b7981 */ /* 0x000f62000c1e1900 */
[----:B-1----:R-:W0:Y:S02]  /*0180*/  LDC.64 R14, c[0x0][0x380] ;  /* 0x0000e000ff0e7b82 */ /* 0x002e240000000a00 */
[C---:B------:R-:W-:Y:S01]  /*0190*/  IMAD.WIDE R22, R0.reuse, 0x4, R20 ;  /* 0x0000000400167825 */ /* 0x040fe200078e0214 */
[----:B------:R-:W2:Y:S03]  /*01a0*/  LDG.E R27, desc[UR6][R16.64] ;  /* 0x00000006101b7981 */ /* 0x000ea6000c1e1900 */
[----:B----4-:R-:W-:Y:S02]  /*01b0*/  IMAD.WIDE R8, R7, 0x4, R8 ;  /* 0x0000000407087825 */ /* 0x010fe400078e0208 */
[----:B------:R-:W4:Y:S02]  /*01c0*/  LDG.E R23, desc[UR6][R22.64] ;  /* 0x0000000616177981 */ /* 0x000f24000c1e1900 */
[----:B------:R-:W-:-:S02]  /*01d0*/  IMAD.WIDE R18, R0, 0x4, R16 ;  /* 0x0000000400127825 */ /* 0x000fc400078e0210 */
[----:B------:R-:W3:Y:S02]  /*01e0*/  LDG.E R26, desc[UR6][R8.64] ;  /* 0x00000006081a7981 */ /* 0x000ee4000c1e1900 */
[----:B------:R-:W-:Y:S02]  /*01f0*/  IMAD.WIDE R24, R0, 0x4, R8 ;  /* 0x0000000400187825 */ /* 0x000fe400078e0208 */
[----:B------:R-:W3:Y:S04]  /*0200*/  LDG.E R19, desc[UR6][R18.64] ;  /* 0x0000000612137981 */ /* 0x000ee8000c1e1900 */
[----:B------:R-:W3:Y:S01]  /*0210*/  LDG.E R24, desc[UR6][R24.64] ;  /* 0x0000000618187981 */ /* 0x000ee2000c1e1900 */
[----:B0-----:R-:W-:Y:S01]  /*0220*/  IMAD.WIDE R14, R7, 0x4, R14 ;  /* 0x00000004070e7825 */ /* 0x001fe200078e020e */
[----:B------:R-:W-:-:S04]  /*0230*/  IADD3 R7, PT, PT, R6, R7, RZ ;  /* 0x0000000706077210 */ /* 0x000fc80007ffe0ff */
[----:B------:R-:W-:Y:S01]  /*0240*/  ISETP.GE.AND P0, PT, R7, R0, PT ;  /* 0x000000000700720c */ /* 0x000fe20003f06270 */
[----:B-----5:R-:W-:-:S04]  /*0250*/  FMUL R11, R10, R11 ;  /* 0x0000000b0a0b7220 */ /* 0x020fc80000400000 */
[----:B--2---:R-:W-:Y:S01]  /*0260*/  FFMA R11, R12, R27, R11 ;  /* 0x0000001b0c0b7223 */ /* 0x004fe2000000000b */
[----:B----4-:R-:W-:-:S03]  /*0270*/  FMUL R16, R10, R23 ;  /* 0x000000170a107220 */ /* 0x010fc60000400000 */
[----:B---3--:R-:W-:Y:S01]  /*0280*/  FMUL R26, R26, R11 ;  /* 0x0000000b1a1a7220 */ /* 0x008fe20000400000 */
[----:B------:R-:W-:-:S03]  /*0290*/  FFMA R16, R12, R19, R16 ;  /* 0x000000130c107223 */ /* 0x000fc60000000010 */
[----:B------:R-:W-:-:S04]  /*02a0*/  FFMA R13, R13, R10, R26 ;  /* 0x0000000a0d0d7223 */ /* 0x000fc8000000001a */
[----:B------:R-:W-:-:S05]  /*02b0*/  FFMA R13, R24, R16, R13 ;  /* 0x00000010180d7223 */ /* 0x000fca000000000d */
[----:B------:R1:W-:Y:S01]  /*02c0*/  STG.E desc[UR6][R14.64], R13 ;  /* 0x0000000d0e007986 */ /* 0x0003e2000c101906 */
[----:B------:R-:W-:Y:S05]  /*02d0*/  @!P0 BRA `(.L_x_0) ;  /* 0xfffffffc007c8947 */ /* 0x000fea000383ffff */
[----:B------:R-:W-:Y:S05]  /*02e0*/  EXIT ;  /* 0x000000000000794d */ /* 0x000fea0003800000 */
.L_x_1:
[----:B------:R-:W-:-:S00]  /*02f0*/  BRA `(.L_x_1) ;  /* 0xfffffffc00fc7947 */ /* 0x000fc0000383ffff */
[----:B------:R-:W-:-:S00]  /*0300*/  NOP ;  /* 0x0000000000007918 */ /* 0x000fc00000000000 */
[----:B------:R-:W-:-:S00]  /*0310*/  NOP ;  /* 0x0000000000007918 */ /* 0x000fc00000000000 */
[----:B------:R-:W-:-:S00]  /*0320*/  NOP ;  /* 0x0000000000007918 */ /* 0x000fc00000000000 */
[----:B------:R-:W-:-:S00]  /*0330*/  NOP ;  /* 0x0000000000007918 */ /* 0x000fc00000000000 */
[----:B------:R-:W-:-:S00]  /*0340*/  NOP ;  /* 0x0000000000007918 */ /* 0x000fc00000000000 */
[----:B------:R-:W-:-:S00]  /*0350*/  NOP ;  /* 0x0000000000007918 */ /* 0x000fc00000000000 */
[----:B------:R-:W-:-:S00]  /*0360*/  NOP ;  /* 0x0000000000007918 */ /* 0x000fc00000000000 */
[----:B------:R-:W-:-:S00]  /*0370*/  NOP ;  /* 0x0000000000007918 */ /* 0x000fc00000000000 */
.L_x_4:


//--------------------- .text._Z15kernelgpuFbou11IdEvPT_S1_S1_S1_S1_S1_S1_S1_S1_S1_S0_iiiiiiii --------------------------
	.section	.text._Z15kernelgpuFbou11IdEvPT_S1_S1_S1_S1_S1_S1_S1_S1_S1_S0_iiiiiiii,"ax",@progbits
	.align	128
        .global         _Z15kernelgpuFbou11IdEvPT_S1_S1_S1_S1_S1_S1_S1_S1_S1_S0_iiiiiiii
        .type           _Z15kernelgpuFbou11IdEvPT_S1_S1_S1_S1_S1_S1_S1_S1_S1_S0_iiiiiiii,@function
        .size           _Z15kernelgpuFbou11IdEvPT_S1_S1_S1_S1_S1_S1_S1_S1_S1_S0_iiiiiiii,(.L_x_5 - _Z15kernelgpuFbou11IdEvPT_S1_S1_S1_S1_S1_S1_S1_S1_S1_S0_iiiiiiii)
        .other          _Z15kernelgpuFbou11IdEvPT_S1_S1_S1_S1_S1_S1_S1_S1_S1_S0_iiiiiiii,@"STO_CUDA_ENTRY STV_DEFAULT"
_Z15kernelgpuFbou11IdEvPT_S1_S1_S1_S1_S1_S1_S1_S1_S1_S0_iiiiiiii:
.text._Z15kernelgpuFbou11IdEvPT_S1_S1_S1_S1_S1_S1_S1_S1_S1_S0_iiiiiiii:
        /* <DEDUP_REMOVED lines=13> */
.L_x_2:
[----:B------:R-:W1:Y:S01]  /*00d0*/  LDC.64 R10, c[0x0][0x3a0] ;  /* 0x0000e800ff0a7b82 */ /* 0x000e620000000a00 */
[----:B------:R-:W-:Y:S01]  /*00e0*/  IADD3 R7, PT, PT, R24, R25, RZ ;  /* 0x0000001918077210 */ /* 0x000fe20007ffe0ff */
[----:B0-2---:R-:W2:Y:S06]  /*00f0*/  LDG.E.64 R14, desc[UR6][R2.64] ;  /* 0x00000006020e7981 */ /* 0x005eac000c1e1b00 */
[----:B------:R-:W0:Y:S08]  /*0100*/  LDC.64 R26, c[0x0][0x390] ;  /* 0x0000e400ff1a7b82 */ /* 0x000e300000000a00 */
[----:B------:R-:W4:Y:S01]  /*0110*/  LDC.64 R22, c[0x0][0x3b0] ;  /* 0x0000ec00ff167b82 */ /* 0x000f220000000a00 */
[----:B-1----:R-:W-:-:S05]  /*0120*/  IMAD.WIDE R10, R7, 0x8, R10 ;  /* 0x00000008070a7825 */ /* 0x002fca00078e020a */
[----:B------:R-:W5:Y:S01]  /*0130*/  LDG.E.64 R20, desc[UR6][R10.64] ;  /* 0x000000060a147981 */ /* 0x000f62000c1e1b00 */
[----:B0-----:R-:W-:-:S05]  /*0140*/  IMAD.WIDE R26, R24, 0x8, R26 ;  /* 0x00000008181a7825 */ /* 0x001fca00078e021a */
[----:B------:R0:W5:Y:S01]  /*0150*/  LDG.E.64 R12, desc[UR6][R26.64] ;  /* 0x000000061a0c7981 */ /* 0x000162000c1e1b00 */
[----:B------:R-:W-:-:S05]  /*0160*/  IMAD.WIDE R28, R25, 0x8, R26 ;  /* 0x00000008191c7825 */ /* 0x000fca00078e021a */
[----:B------:R-:W2:Y:S01]  /*0170*/  LDG.E.64 R18, desc[UR6][R28.64] ;  /* 0x000000061c127981 */ /* 0x000ea2000c1e1b00 */
[----:B----4-:R-:W-:-:S04]  /*0180*/  IMAD.WIDE R22, R24, 0x8, R22 ;  /* 0x0000000818167825 */ /* 0x010fc800078e0216 */
[C---:B------:R-:W-:Y:S01]  /*0190*/  IMAD.WIDE R8, R25.reuse, 0x8, R10 ;  /* 0x0000000819087825 */ /* 0x040fe200078e020a */
[----:B------:R-:W4:Y:S03]  /*01a0*/  LDG.E.64 R6, desc[UR6][R22.64] ;  /* 0x0000000616067981 */ /* 0x000f26000c1e1b00 */
[C---:B------:R-:W-:Y:S01]  /*01b0*/  IMAD.WIDE R16, R25.reuse, 0x8, R28 ;  /* 0x0000000819107825 */ /* 0x040fe200078e021c */
[----:B---3--:R-:W3:Y:S04]  /*01c0*/  LDG.E.64 R10, desc[UR6][R4.64] ;  /* 0x00000006040a7981 */ /* 0x008ee8000c1e1b00 */
[----:B------:R-:W3:Y:S01]  /*01d0*/  LDG.E.64 R8, desc[UR6][R8.64] ;  /* 0x0000000608087981 */ /* 0x000ee2000c1e1b00 */
[----:B0-----:R-:W-:-:S03]  /*01e0*/  IMAD.WIDE R26, R25, 0x8, R22 ;  /* 0x00000008191a7825 */ /* 0x001fc600078e0216 */
[----:B------:R-:W3:Y:S04]  /*01f0*/  LDG.E.64 R16, desc[UR6][R16.64] ;  /* 0x0000000610107981 */ /* 0x000ee8000c1e1b00 */
[----:B------:R-:W3:Y:S01]  /*0200*/  LDG.E.64 R26, desc[UR6][R26.64] ;  /* 0x000000061a1a7981 */ /* 0x000ee2000c1e1b00 */
[----:B-----5:R-:W-:-:S08]  /*0210*/  DMUL R20, R12, R20 ;  /* 0x000000140c147228 */ /* 0x020fd00000000000 */
[----:B--2---:R-:W-:Y:S01]  /*0220*/  DFMA R20, R14, R18, R20 ;  /* 0x000000120e14722b */ /* 0x004fe20000000014 */
[----:B------:R-:W0:Y:S07]  /*0230*/  LDC.64 R18, c[0x0][0x380] ;  /* 0x0000e000ff127b82 */ /* 0x000e2e0000000a00 */
[----:B----4-:R-:W-:Y:S02]  /*0240*/  DMUL R6, R6, R20 ;  /* 0x0000001406067228 */ /* 0x010fe40000000000 */
[----:B---3--:R-:W-:-:S06]  /*0250*/  DMUL R20, R12, R8 ;  /* 0x000000080c147228 */ /* 0x008fcc0000000000 */
[----:B------:R-:W-:Y:S02]  /*0260*/  DFMA R6, R10, R12, R6 ;  /* 0x0000000c0a06722b */ /* 0x000fe40000000006 */
[----:B------:R-:W-:Y:S01]  /*0270*/  DFMA R20, R14, R16, R20 ;  /* 0x000000100e14722b */ /* 0x000fe20000000014 */
[----:B0-----:R-:W-:-:S07]  /*0280*/  IMAD.WIDE R18, R24, 0x8, R18 ;  /* 0x0000000818127825 */ /* 0x001fce00078e0212 */
[----:B------:R-:W-:Y:S01]  /*0290*/  DFMA R6, R26, R20, R6 ;  /* 0x000000141a06722b */ /* 0x000fe20000000006 */
[----:B------:R-:W-:-:S06]  /*02a0*/  IADD3 R24, PT, PT, R0, R24, RZ ;  /* 0x0000001800187210 */ /* 0x000fcc0007ffe0ff */
[----:B------:R1:W-:Y:S01]  /*02b0*/  STG.E.64 desc[UR6][R18.64], R6 ;  /* 0x0000000612007986 */ /* 0x0003e2000c101b06 */
[----:B------:R-:W-:-:S13]  /*02c0*/  ISETP.GE.AND P0, PT, R24, R25, PT ;  /* 0x000000191800720c */ /* 0x000fda0003f06270 */
[----:B-1----:R-:W-:Y:S05]  /*02d0*/  @!P0 BRA `(.L_x_2) ;  /* 0xfffffffc007c8947 */ /* 0x002fea000383ffff */
[----:B------:R-:W-:Y:S05]  /*02e0*/  EXIT ;  /* 0x000000000000794d */ /* 0x000fea0003800000 */
.L_x_3:
        /* <DEDUP_REMOVED lines=9> */
.L_x_5:


//--------------------- .nv.shared.reserved.0     --------------------------
	.section	.nv.shared.reserved.0,"aw",@nobits
	.weak		__nv_reservedSMEM_offset_0_alias
	.size		__nv_reservedSMEM_offset_0_alias, 0, 64
	.other		__nv_reservedSMEM_offset_0_alias,@"STO_CUDA_RESERVED_SHARED STV_DEFAULT"
__nv_reservedSMEM_offset_0_alias:
	.zero		0
	.zero		64


//--------------------- .nv.constant0._Z15kernelgpuFbou11IfEvPT_S1_S1_S1_S1_S1_S1_S1_S1_S1_S0_iiiiiiii --------------------------
	.section	.nv.constant0._Z15kernelgpuFbou11IfEvPT_S1_S1_S1_S1_S1_S1_S1_S1_S1_S0_iiiiiiii,"a",@progbits
	.sectionflags	@""
	.align	4
.nv.constant0._Z15kernelgpuFbou11IfEvPT_S1_S1_S1_S1_S1_S1_S1_S1_S1_S0_iiiiiiii:
	.zero		1012


//--------------------- .nv.constant0._Z15kernelgpuFbou11IdEvPT_S1_S1_S1_S1_S1_S1_S1_S1_S1_S0_iiiiiiii --------------------------
	.section	.nv.constant0._Z15kernelgpuFbou11IdEvPT_S1_S1_S1_S1_S1_S1_S1_S1_S1_S0_iiiiiiii,"a",@progbits
	.sectionflags	@""
	.align	4
.nv.constant0._Z15kernelgpuFbou11IdEvPT_S1_S1_S1_S1_S1_S1_S1_S1_S1_S0_iiiiiiii:
	.zero		1016


//--------------------- SYMBOLS --------------------------

	.type		.nv.reservedSmem.offset0,@object
	.size		.nv.reservedSmem.offset0,0x4
